//
// Generated by NVIDIA NVVM Compiler
//
// Compiler Build ID: CL-36424714
// Cuda compilation tools, release 13.0, V13.0.88
// Based on NVVM 20.0.0
//

.version 9.0
.target sm_100
.address_size 64

	// .globl	_Z1kPfii

.visible .entry _Z1kPfii(
	.param .u64 .ptr .align 1 _Z1kPfii_param_0,
	.param .u32 _Z1kPfii_param_1,
	.param .u32 _Z1kPfii_param_2
)
{
	.local .align 8 .b8 	__local_depot0[8];
	.reg .b64 	%SP;
	.reg .b64 	%SPL;
	.reg .b32 	%r<8>;
	.reg .b32 	%f<2>;
	.reg .b64 	%rd<11>;

	mov.u64 	%SPL, __local_depot0;
	ld.param.u64 	%rd1, [_Z1kPfii_param_0];
	ld.param.u32 	%r1, [_Z1kPfii_param_1];
	ld.param.u32 	%r2, [_Z1kPfii_param_2];
	cvta.to.global.u64 	%rd2, %rd1;
	add.u64 	%rd4, %SPL, 0;
	mov.u32 	%r3, %ntid.x;
	mov.u32 	%r4, %ctaid.x;
	mov.u32 	%r5, %tid.x;
	mad.lo.s32 	%r6, %r3, %r4, %r5;
	mul.wide.s32 	%rd5, %r1, 4;
	add.s64 	%rd6, %rd4, %rd5;
	mov.b32 	%r7, 1065353216;
	st.local.u32 	[%rd6], %r7;
	mul.wide.s32 	%rd7, %r2, 4;
	add.s64 	%rd8, %rd4, %rd7;
	ld.local.f32 	%f1, [%rd8];
	mul.wide.s32 	%rd9, %r6, 4;
	add.s64 	%rd10, %rd2, %rd9;
	st.global.f32 	[%rd10], %f1;
	ret;

}


// ===== COMPILED SASS (sm_100) =====

	.target	sm_100

	.elftype	@"ET_EXEC"


//--------------------- .note.nv.tkinfo           --------------------------
	.section	.note.nv.tkinfo,"",@"SHT_NOTE"
	.sectionflags	@"SHF_NOTE_NV_TKINFO"
	.tkinfo
        /*0018*/ 	.word	0x00000002
        /*0030*/ 	.string	""
        /*0030*/ 	.string	"ptxas"
        /*0030*/ 	.string	"Cuda compilation tools, release 13.0, V13.0.88"
        /*0030*/ 	.string	"Build cuda_13.0.r13.0/compiler.36424714_0"
        /*0030*/ 	.string	"-arch sm_100 -m 64 "



//--------------------- .note.nv.cuinfo           --------------------------
	.section	.note.nv.cuinfo,"",@"SHT_NOTE"
	.sectionflags	@"SHF_NOTE_NV_CUINFO"
        /*0018*/ 	.short	0x0002
        /*001a*/ 	.short	0x0064
        /*001c*/ 	.short	0x0082
	.zero		2


//--------------------- .nv.info                  --------------------------
	.section	.nv.info,"",@"SHT_CUDA_INFO"
	.align	4


	//----- nvinfo : EIATTR_REGCOUNT
	.align		4
        /*0000*/ 	.byte	0x04, 0x2f
        /*0002*/ 	.short	(.L_1 - .L_0)
	.align		4
.L_0:
        /*0004*/ 	.word	index@(_Z1kPfii)
        /*0008*/ 	.word	0x0000000c


	//----- nvinfo : EIATTR_FRAME_SIZE
	.align		4
.L_1:
        /*000c*/ 	.byte	0x04, 0x11
        /*000e*/ 	.short	(.L_3 - .L_2)
	.align		4
.L_2:
        /*0010*/ 	.word	index@(_Z1kPfii)
        /*0014*/ 	.word	0x00000008


	//----- nvinfo : EIATTR_MIN_STACK_SIZE
	.align		4
.L_3:
        /*0018*/ 	.byte	0x04, 0x12
        /*001a*/ 	.short	(.L_5 - .L_4)
	.align		4
.L_4:
        /*001c*/ 	.word	index@(_Z1kPfii)
        /*0020*/ 	.word	0x00000008
.L_5:


//--------------------- .nv.compat                --------------------------
	.section	.nv.compat,"",@"SHT_CUDA_COMPAT_INFO"
	.align	4
        /*0000*/ 	.byte	0x02, 0x09, 0x00, 0x00, 0x02, 0x02, 0x01, 0x00, 0x02, 0x05, 0x05, 0x00, 0x03, 0x07, 0x01, 0x01
        /*0010*/ 	.byte	0x02, 0x03, 0x00, 0x00, 0x02, 0x06, 0x01, 0x00, 0x04, 0x0b, 0x08, 0x00, 0x09, 0x00, 0x00, 0x00
        /*0020*/ 	.byte	0x00, 0x00, 0x00, 0x00


//--------------------- .nv.info._Z1kPfii         --------------------------
	.section	.nv.info._Z1kPfii,"",@"SHT_CUDA_INFO"
	.sectionflags	@""
	.align	4


	//----- nvinfo : EIATTR_CUDA_API_VERSION
	.align		4
        /*0000*/ 	.byte	0x04, 0x37
        /*0002*/ 	.short	(.L_7 - .L_6)
.L_6:
        /*0004*/ 	.word	0x00000082


	//----- nvinfo : EIATTR_KPARAM_INFO
	.align		4
.L_7:
        /*0008*/ 	.byte	0x04, 0x17
        /*000a*/ 	.short	(.L_9 - .L_8)
.L_8:
        /*000c*/ 	.word	0x00000000
        /*0010*/ 	.short	0x0002
        /*0012*/ 	.short	0x000c
        /*0014*/ 	.byte	0x00, 0xf0, 0x11, 0x00


	//----- nvinfo : EIATTR_KPARAM_INFO
	.align		4
.L_9:
        /*0018*/ 	.byte	0x04, 0x17
        /*001a*/ 	.short	(.L_11 - .L_10)
.L_10:
        /*001c*/ 	.word	0x00000000
        /*0020*/ 	.short	0x0001
        /*0022*/ 	.short	0x0008
        /*0024*/ 	.byte	0x00, 0xf0, 0x11, 0x00


	//----- nvinfo : EIATTR_KPARAM_INFO
	.align		4
.L_11:
        /*0028*/ 	.byte	0x04, 0x17
        /*002a*/ 	.short	(.L_13 - .L_12)
.L_12:
        /*002c*/ 	.word	0x00000000
        /*0030*/ 	.short	0x0000
        /*0032*/ 	.short	0x0000
        /*0034*/ 	.byte	0x00, 0xf5, 0x21, 0x00


	//----- nvinfo : EIATTR_SPARSE_MMA_MASK
	.align		4
.L_13:
        /*0038*/ 	.byte	0x03, 0x50
        /*003a*/ 	.short	0x0000


	//----- nvinfo : EIATTR_MAXREG_COUNT
	.align		4
        /*003c*/ 	.byte	0x03, 0x1b
        /*003e*/ 	.short	0x00ff


	//----- nvinfo : EIATTR_MERCURY_ISA_VERSION
	.align		4
        /*0040*/ 	.byte	0x03, 0x5f
        /*0042*/ 	.short	0x0101


	//----- nvinfo : EIATTR_VRC_CTA_INIT_COUNT
	.align		4
        /*0044*/ 	.byte	0x02, 0x4a
	.zero		1
	.zero		1


	//----- nvinfo : EIATTR_EXIT_INSTR_OFFSETS
	.align		4
        /*0048*/ 	.byte	0x04, 0x1c
        /*004a*/ 	.short	(.L_15 - .L_14)


	//   ....[0]....
.L_14:
        /*004c*/ 	.word	0x00000100


	//----- nvinfo : EIATTR_CBANK_PARAM_SIZE
	.align		4
.L_15:
        /*0050*/ 	.byte	0x03, 0x19
        /*0052*/ 	.short	0x0010


	//----- nvinfo : EIATTR_PARAM_CBANK
	.align		4
        /*0054*/ 	.byte	0x04, 0x0a
        /*0056*/ 	.short	(.L_17 - .L_16)
	.align		4
.L_16:
        /*0058*/ 	.word	index@(.nv.constant0._Z1kPfii)
        /*005c*/ 	.short	0x0380
        /*005e*/ 	.short	0x0010


	//----- nvinfo : EIATTR_SW_WAR
	.align		4
.L_17:
        /*0060*/ 	.byte	0x04, 0x36
        /*0062*/ 	.short	(.L_19 - .L_18)
.L_18:
        /*0064*/ 	.word	0x00000008
.L_19:


//--------------------- .nv.callgraph             --------------------------
	.section	.nv.callgraph,"",@"SHT_CUDA_CALLGRAPH"
	.align	4
	.sectionentsize	8
	.align		4
        /*0000*/ 	.word	0x00000000
	.align		4
        /*0004*/ 	.word	0xffffffff
	.align		4
        /*0008*/ 	.word	0x00000000
	.align		4
        /*000c*/ 	.word	0xfffffffe
	.align		4
        /*0010*/ 	.word	0x00000000
	.align		4
        /*0014*/ 	.word	0xfffffffd
	.align		4
        /*0018*/ 	.word	0x00000000
	.align		4
        /*001c*/ 	.word	0xfffffffc


//--------------------- .text._Z1kPfii            --------------------------
	.section	.text._Z1kPfii,"ax",@progbits
	.align	128
        .global         _Z1kPfii
        .type           _Z1kPfii,@function
        .size           _Z1kPfii,(.L_x_1 - _Z1kPfii)
        .other          _Z1kPfii,@"STO_CUDA_ENTRY STV_DEFAULT"
_Z1kPfii:
.text._Z1kPfii:
[----:B------:R-:W0:Y:S08]  /*0000*/  LDC R1, c[0x0][0x37c] ;  /* 0x0000df00ff017b82 */ /* 0x000e300000000800 */
[----:B------:R-:W1:Y:S01]  /*0010*/  LDC.64 R2, c[0x0][0x388] ;  /* 0x0000e200ff027b82 */ /* 0x000e620000000a00 */
[----:B0-----:R-:W-:Y:S01]  /*0020*/  IADD3 R1, PT, PT, R1, -0x8, RZ ;  /* 0xfffffff801017810 */ /* 0x001fe20007ffe0ff */
[----:B------:R-:W-:-:S03]  /*0030*/  HFMA2 R9, -RZ, RZ, 1.875, 0 ;  /* 0x3f800000ff097431 */ /* 0x000fc600000001ff */
[-C--:B-1----:R-:W-:Y:S02]  /*0040*/  LEA R0, R2, R1.reuse, 0x2 ;  /* 0x0000000102007211 */ /* 0x082fe400078e10ff */
[----:B------:R-:W-:Y:S01]  /*0050*/  LEA R4, R3, R1, 0x2 ;  /* 0x0000000103047211 */ /* 0x000fe200078e10ff */
[----:B------:R-:W0:Y:S01]  /*0060*/  S2R R5, SR_CTAID.X ;  /* 0x0000000000057919 */ /* 0x000e220000002500 */
[----:B------:R-:W1:Y:S01]  /*0070*/  LDC.64 R2, c[0x0][0x380] ;  /* 0x0000e000ff027b82 */ /* 0x000e620000000a00 */
[----:B------:R-:W-:Y:S04]  /*0080*/  STL [R0], R9 ;  /* 0x0000000900007387 */ /* 0x000fe80000100800 */
[----:B------:R-:W2:Y:S01]  /*0090*/  LDL R7, [R4] ;  /* 0x0000000004077983 */ /* 0x000ea20000100800 */
[----:B------:R-:W0:Y:S01]  /*00a0*/  LDCU UR6, c[0x0][0x360] ;  /* 0x00006c00ff0677ac */ /* 0x000e220008000800 */
[----:B------:R-:W0:Y:S01]  /*00b0*/  S2R R6, SR_TID.X ;  /* 0x0000000000067919 */ /* 0x000e220000002100 */
[----:B------:R-:W2:Y:S01]  /*00c0*/  LDCU.64 UR4, c[0x0][0x358] ;  /* 0x00006b00ff0477ac */ /* 0x000ea20008000a00 */
[----:B0-----:R-:W-:-:S04]  /*00d0*/  IMAD R5, R5, UR6, R6 ;  /* 0x0000000605057c24 */ /* 0x001fc8000f8e0206 */
[----:B-1----:R-:W-:-:S05]  /*00e0*/  IMAD.WIDE R2, R5, 0x4, R2 ;  /* 0x0000000405027825 */ /* 0x002fca00078e0202 */
[----:B--2---:R-:W-:Y:S01]  /*00f0*/  STG.E desc[UR4][R2.64], R7 ;  /* 0x0000000702007986 */ /* 0x004fe2000c101904 */
[----:B------:R-:W-:Y:S05]  /*0100*/  EXIT ;  /* 0x000000000000794d */ /* 0x000fea0003800000 */
.L_x_0:
[----:B------:R-:W-:-:S00]  /*0110*/  BRA `(.L_x_0) ;  /* 0xfffffffc00fc7947 */ /* 0x000fc0000383ffff */
[----:B------:R-:W-:-:S00]  /*0120*/  NOP ;  /* 0x0000000000007918 */ /* 0x000fc00000000000 */
        /* <DEDUP_REMOVED lines=13> */
.L_x_1:


//--------------------- .nv.shared.reserved.0     --------------------------
	.section	.nv.shared.reserved.0,"aw",@nobits
	.weak		__nv_reservedSMEM_offset_0_alias
	.size		__nv_reservedSMEM_offset_0_alias, 0, 64
	.other		__nv_reservedSMEM_offset_0_alias,@"STO_CUDA_RESERVED_SHARED STV_DEFAULT"
__nv_reservedSMEM_offset_0_alias:
	.zero		0
	.zero		64


//--------------------- .nv.constant0._Z1kPfii    --------------------------
	.section	.nv.constant0._Z1kPfii,"a",@progbits
	.sectionflags	@""
	.align	4
.nv.constant0._Z1kPfii:
	.zero		912


//--------------------- SYMBOLS --------------------------

	.type		.nv.reservedSmem.offset0,@object
	.size		.nv.reservedSmem.offset0,0x4
